//
// Generated by NVIDIA NVVM Compiler
//
// Compiler Build ID: CL-36424714
// Cuda compilation tools, release 13.0, V13.0.88
// Based on NVVM 20.0.0
//

.version 9.0
.target sm_100
.address_size 64

	// .globl	kernel1

.visible .entry kernel1(
	.param .u64 .ptr .align 1 kernel1_param_0,
	.param .u64 kernel1_param_1,
	.param .f32 kernel1_param_2
)
{
	.reg .b32 	%r<9>;
	.reg .b32 	%f<5>;
	.reg .b64 	%rd<10>;
	.reg .b64 	%fd<5>;

	ld.param.u64 	%rd1, [kernel1_param_0];
	ld.param.u64 	%rd2, [kernel1_param_1];
	ld.param.f32 	%f1, [kernel1_param_2];
	cvta.to.global.u64 	%rd3, %rd1;
	mov.u32 	%r1, %ctaid.x;
	mov.u32 	%r2, %ntid.x;
	mov.u32 	%r3, %tid.x;
	mad.lo.s32 	%r4, %r1, %r2, %r3;
	mov.u32 	%r5, %ctaid.y;
	mov.u32 	%r6, %ntid.y;
	mov.u32 	%r7, %tid.y;
	mad.lo.s32 	%r8, %r5, %r6, %r7;
	cvt.rn.f64.u32 	%fd1, %r4;
	div.rn.f64 	%fd2, %fd1, 0d408F400000000000;
	cvt.rn.f32.f64 	%f2, %fd2;
	cvt.rn.f64.u32 	%fd3, %r8;
	div.rn.f64 	%fd4, %fd3, 0d408F400000000000;
	cvt.rn.f32.f64 	%f3, %fd4;
	cvt.u64.u32 	%rd4, %r8;
	shr.u64 	%rd5, %rd2, 4;
	cvt.u64.u32 	%rd6, %r4;
	mad.lo.s64 	%rd7, %rd5, %rd4, %rd6;
	shl.b64 	%rd8, %rd7, 4;
	add.s64 	%rd9, %rd3, %rd8;
	mov.f32 	%f4, 0f00000000;
	st.global.v4.f32 	[%rd9], {%f2, %f3, %f1, %f4};
	ret;

}
	// .globl	kernel2
.visible .entry kernel2(
	.param .u64 .ptr .align 1 kernel2_param_0,
	.param .u64 .ptr .align 1 kernel2_param_1,
	.param .u64 kernel2_param_2,
	.param .f32 kernel2_param_3
)
{
	.reg .b32 	%r<18>;
	.reg .b32 	%f<5>;
	.reg .b64 	%rd<14>;
	.reg .b64 	%fd<11>;

	ld.param.u64 	%rd1, [kernel2_param_0];
	ld.param.u64 	%rd2, [kernel2_param_1];
	ld.param.u64 	%rd3, [kernel2_param_2];
	ld.param.f32 	%f1, [kernel2_param_3];
	cvta.to.global.u64 	%rd4, %rd2;
	cvta.to.global.u64 	%rd5, %rd1;
	mov.u32 	%r1, %ctaid.x;
	mov.u32 	%r2, %ntid.x;
	mov.u32 	%r3, %tid.x;
	mad.lo.s32 	%r4, %r1, %r2, %r3;
	mov.u32 	%r5, %ctaid.y;
	mov.u32 	%r6, %ntid.y;
	mov.u32 	%r7, %tid.y;
	mad.lo.s32 	%r8, %r5, %r6, %r7;
	cvt.rn.f64.u32 	%fd1, %r4;
	div.rn.f64 	%fd2, %fd1, 0d408F400000000000;
	cvt.rn.f32.f64 	%f2, %fd2;
	cvt.rn.f64.u32 	%fd3, %r8;
	div.rn.f64 	%fd4, %fd3, 0d408F400000000000;
	cvt.rn.f32.f64 	%f3, %fd4;
	cvt.u64.u32 	%rd6, %r8;
	shr.u64 	%rd7, %rd3, 4;
	cvt.u64.u32 	%rd8, %r4;
	mad.lo.s64 	%rd9, %rd7, %rd6, %rd8;
	shl.b64 	%rd10, %rd9, 4;
	add.s64 	%rd11, %rd5, %rd10;
	mov.f32 	%f4, 0f00000000;
	st.global.v4.f32 	[%rd11], {%f2, %f3, %f1, %f4};
	cvt.f64.f32 	%fd5, %f2;
	mul.f64 	%fd6, %fd5, 0d406FE00000000000;
	cvt.rzi.u32.f64 	%r9, %fd6;
	cvt.f64.f32 	%fd7, %f3;
	mul.f64 	%fd8, %fd7, 0d406FE00000000000;
	cvt.rzi.u32.f64 	%r10, %fd8;
	cvt.f64.f32 	%fd9, %f1;
	mul.f64 	%fd10, %fd9, 0d406FE00000000000;
	cvt.rzi.u32.f64 	%r11, %fd10;
	mov.u32 	%r12, %nctaid.x;
	mul.lo.s32 	%r13, %r2, %r12;
	mad.lo.s32 	%r14, %r13, %r8, %r4;
	mul.wide.u32 	%rd12, %r14, 4;
	add.s64 	%rd13, %rd4, %rd12;
	prmt.b32 	%r15, %r9, %r10, 0x3340U;
	prmt.b32 	%r16, %r11, 0, 0x3340U;
	prmt.b32 	%r17, %r15, %r16, 0x5410U;
	st.global.u32 	[%rd13], %r17;
	ret;

}
	// .globl	kernel_copy
.visible .entry kernel_copy(
	.param .u64 .ptr .align 1 kernel_copy_param_0,
	.param .u64 kernel_copy_param_1,
	.param .u64 .ptr .align 1 kernel_copy_param_2,
	.param .u32 kernel_copy_param_3
)
{
	.reg .b32 	%r<19>;
	.reg .b32 	%f<5>;
	.reg .b64 	%rd<14>;
	.reg .b64 	%fd<9>;

	ld.param.u64 	%rd1, [kernel_copy_param_0];
	ld.param.u64 	%rd2, [kernel_copy_param_1];
	ld.param.u64 	%rd3, [kernel_copy_param_2];
	cvta.to.global.u64 	%rd4, %rd3;
	cvta.to.global.u64 	%rd5, %rd1;
	mov.u32 	%r1, %ctaid.x;
	mov.u32 	%r2, %ntid.x;
	mov.u32 	%r3, %tid.x;
	mad.lo.s32 	%r4, %r1, %r2, %r3;
	mov.u32 	%r5, %ctaid.y;
	mov.u32 	%r6, %ntid.y;
	mov.u32 	%r7, %tid.y;
	mad.lo.s32 	%r8, %r5, %r6, %r7;
	cvt.u64.u32 	%rd6, %r8;
	shr.u64 	%rd7, %rd2, 4;
	cvt.u64.u32 	%rd8, %r4;
	mad.lo.s64 	%rd9, %rd7, %rd6, %rd8;
	shl.b64 	%rd10, %rd9, 4;
	add.s64 	%rd11, %rd5, %rd10;
	ld.global.v4.f32 	{%f1, %f2, %f3, %f4}, [%rd11];
	cvt.f64.f32 	%fd1, %f1;
	mul.f64 	%fd2, %fd1, 0d406FE00000000000;
	cvt.rzi.u32.f64 	%r9, %fd2;
	cvt.f64.f32 	%fd3, %f2;
	mul.f64 	%fd4, %fd3, 0d406FE00000000000;
	cvt.rzi.u32.f64 	%r10, %fd4;
	cvt.f64.f32 	%fd5, %f3;
	mul.f64 	%fd6, %fd5, 0d406FE00000000000;
	cvt.rzi.u32.f64 	%r11, %fd6;
	cvt.f64.f32 	%fd7, %f4;
	mul.f64 	%fd8, %fd7, 0d406FE00000000000;
	cvt.rzi.u32.f64 	%r12, %fd8;
	mov.u32 	%r13, %nctaid.x;
	mul.lo.s32 	%r14, %r2, %r13;
	mad.lo.s32 	%r15, %r14, %r8, %r4;
	mul.wide.u32 	%rd12, %r15, 4;
	add.s64 	%rd13, %rd4, %rd12;
	prmt.b32 	%r16, %r11, %r12, 0x3340U;
	prmt.b32 	%r17, %r9, %r10, 0x3340U;
	prmt.b32 	%r18, %r17, %r16, 0x5410U;
	st.global.u32 	[%rd13], %r18;
	ret;

}


// ===== COMPILED SASS (sm_100) =====

	.target	sm_100

	.elftype	@"ET_EXEC"


//--------------------- .note.nv.tkinfo           --------------------------
	.section	.note.nv.tkinfo,"",@"SHT_NOTE"
	.sectionflags	@"SHF_NOTE_NV_TKINFO"
	.tkinfo
        /*0018*/ 	.word	0x00000002
        /*0030*/ 	.string	""
        /*0030*/ 	.string	"ptxas"
        /*0030*/ 	.string	"Cuda compilation tools, release 13.0, V13.0.88"
        /*0030*/ 	.string	"Build cuda_13.0.r13.0/compiler.36424714_0"
        /*0030*/ 	.string	"-arch sm_100 -m 64 "



//--------------------- .note.nv.cuinfo           --------------------------
	.section	.note.nv.cuinfo,"",@"SHT_NOTE"
	.sectionflags	@"SHF_NOTE_NV_CUINFO"
        /*0018*/ 	.short	0x0002
        /*001a*/ 	.short	0x0064
        /*001c*/ 	.short	0x0082
	.zero		2


//--------------------- .nv.info                  --------------------------
	.section	.nv.info,"",@"SHT_CUDA_INFO"
	.align	4


	//----- nvinfo : EIATTR_REGCOUNT
	.align		4
        /*0000*/ 	.byte	0x04, 0x2f
        /*0002*/ 	.short	(.L_1 - .L_0)
	.align		4
.L_0:
        /*0004*/ 	.word	index@(kernel1)
        /*0008*/ 	.word	0x0000001d


	//----- nvinfo : EIATTR_FRAME_SIZE
	.align		4
.L_1:
        /*000c*/ 	.byte	0x04, 0x11
        /*000e*/ 	.short	(.L_3 - .L_2)
	.align		4
.L_2:
        /*0010*/ 	.word	index@($__internal_1_$__cuda_sm20_div_rn_f64_full)
        /*0014*/ 	.word	0x00000000


	//----- nvinfo : EIATTR_FRAME_SIZE
	.align		4
.L_3:
        /*0018*/ 	.byte	0x04, 0x11
        /*001a*/ 	.short	(.L_5 - .L_4)
	.align		4
.L_4:
        /*001c*/ 	.word	index@(kernel1)
        /*0020*/ 	.word	0x00000000


	//----- nvinfo : EIATTR_REGCOUNT
	.align		4
.L_5:
        /*0024*/ 	.byte	0x04, 0x2f
        /*0026*/ 	.short	(.L_7 - .L_6)
	.align		4
.L_6:
        /*0028*/ 	.word	index@(kernel2)
        /*002c*/ 	.word	0x0000001d


	//----- nvinfo : EIATTR_FRAME_SIZE
	.align		4
.L_7:
        /*0030*/ 	.byte	0x04, 0x11
        /*0032*/ 	.short	(.L_9 - .L_8)
	.align		4
.L_8:
        /*0034*/ 	.word	index@($__internal_0_$__cuda_sm20_div_rn_f64_full)
        /*0038*/ 	.word	0x00000000


	//----- nvinfo : EIATTR_FRAME_SIZE
	.align		4
.L_9:
        /*003c*/ 	.byte	0x04, 0x11
        /*003e*/ 	.short	(.L_11 - .L_10)
	.align		4
.L_10:
        /*0040*/ 	.word	index@(kernel2)
        /*0044*/ 	.word	0x00000000


	//----- nvinfo : EIATTR_REGCOUNT
	.align		4
.L_11:
        /*0048*/ 	.byte	0x04, 0x2f
        /*004a*/ 	.short	(.L_13 - .L_12)
	.align		4
.L_12:
        /*004c*/ 	.word	index@(kernel_copy)
        /*0050*/ 	.word	0x00000016


	//----- nvinfo : EIATTR_FRAME_SIZE
	.align		4
.L_13:
        /*0054*/ 	.byte	0x04, 0x11
        /*0056*/ 	.short	(.L_15 - .L_14)
	.align		4
.L_14:
        /*0058*/ 	.word	index@(kernel_copy)
        /*005c*/ 	.word	0x00000000


	//----- nvinfo : EIATTR_MIN_STACK_SIZE
	.align		4
.L_15:
        /*0060*/ 	.byte	0x04, 0x12
        /*0062*/ 	.short	(.L_17 - .L_16)
	.align		4
.L_16:
        /*0064*/ 	.word	index@(kernel_copy)
        /*0068*/ 	.word	0x00000000


	//----- nvinfo : EIATTR_MIN_STACK_SIZE
	.align		4
.L_17:
        /*006c*/ 	.byte	0x04, 0x12
        /*006e*/ 	.short	(.L_19 - .L_18)
	.align		4
.L_18:
        /*0070*/ 	.word	index@(kernel2)
        /*0074*/ 	.word	0x00000000


	//----- nvinfo : EIATTR_MIN_STACK_SIZE
	.align		4
.L_19:
        /*0078*/ 	.byte	0x04, 0x12
        /*007a*/ 	.short	(.L_21 - .L_20)
	.align		4
.L_20:
        /*007c*/ 	.word	index@(kernel1)
        /*0080*/ 	.word	0x00000000
.L_21:


//--------------------- .nv.compat                --------------------------
	.section	.nv.compat,"",@"SHT_CUDA_COMPAT_INFO"
	.align	4
        /*0000*/ 	.byte	0x02, 0x09, 0x00, 0x00, 0x02, 0x02, 0x01, 0x00, 0x02, 0x05, 0x05, 0x00, 0x03, 0x07, 0x01, 0x01
        /*0010*/ 	.byte	0x02, 0x03, 0x00, 0x00, 0x02, 0x06, 0x01, 0x00, 0x04, 0x0b, 0x08, 0x00, 0x01, 0x00, 0x00, 0x00
        /*0020*/ 	.byte	0x00, 0x00, 0x00, 0x00


//--------------------- .nv.info.kernel_copy      --------------------------
	.section	.nv.info.kernel_copy,"",@"SHT_CUDA_INFO"
	.sectionflags	@""
	.align	4


	//----- nvinfo : EIATTR_CUDA_API_VERSION
	.align		4
        /*0000*/ 	.byte	0x04, 0x37
        /*0002*/ 	.short	(.L_23 - .L_22)
.L_22:
        /*0004*/ 	.word	0x00000082


	//----- nvinfo : EIATTR_KPARAM_INFO
	.align		4
.L_23:
        /*0008*/ 	.byte	0x04, 0x17
        /*000a*/ 	.short	(.L_25 - .L_24)
.L_24:
        /*000c*/ 	.word	0x00000000
        /*0010*/ 	.short	0x0003
        /*0012*/ 	.short	0x0018
        /*0014*/ 	.byte	0x00, 0xf0, 0x11, 0x00


	//----- nvinfo : EIATTR_KPARAM_INFO
	.align		4
.L_25:
        /*0018*/ 	.byte	0x04, 0x17
        /*001a*/ 	.short	(.L_27 - .L_26)
.L_26:
        /*001c*/ 	.word	0x00000000
        /*0020*/ 	.short	0x0002
        /*0022*/ 	.short	0x0010
        /*0024*/ 	.byte	0x00, 0xf5, 0x21, 0x00


	//----- nvinfo : EIATTR_KPARAM_INFO
	.align		4
.L_27:
        /*0028*/ 	.byte	0x04, 0x17
        /*002a*/ 	.short	(.L_29 - .L_28)
.L_28:
        /*002c*/ 	.word	0x00000000
        /*0030*/ 	.short	0x0001
        /*0032*/ 	.short	0x0008
        /*0034*/ 	.byte	0x00, 0xf0, 0x21, 0x00


	//----- nvinfo : EIATTR_KPARAM_INFO
	.align		4
.L_29:
        /*0038*/ 	.byte	0x04, 0x17
        /*003a*/ 	.short	(.L_31 - .L_30)
.L_30:
        /*003c*/ 	.word	0x00000000
        /*0040*/ 	.short	0x0000
        /*0042*/ 	.short	0x0000
        /*0044*/ 	.byte	0x00, 0xf5, 0x21, 0x00


	//----- nvinfo : EIATTR_SPARSE_MMA_MASK
	.align		4
.L_31:
        /*0048*/ 	.byte	0x03, 0x50
        /*004a*/ 	.short	0x0000


	//----- nvinfo : EIATTR_MAXREG_COUNT
	.align		4
        /*004c*/ 	.byte	0x03, 0x1b
        /*004e*/ 	.short	0x00ff


	//----- nvinfo : EIATTR_MERCURY_ISA_VERSION
	.align		4
        /*0050*/ 	.byte	0x03, 0x5f
        /*0052*/ 	.short	0x0101


	//----- nvinfo : EIATTR_VRC_CTA_INIT_COUNT
	.align		4
        /*0054*/ 	.byte	0x02, 0x4a
	.zero		1
	.zero		1


	//----- nvinfo : EIATTR_EXIT_INSTR_OFFSETS
	.align		4
        /*0058*/ 	.byte	0x04, 0x1c
        /*005a*/ 	.short	(.L_33 - .L_32)


	//   ....[0]....
.L_32:
        /*005c*/ 	.word	0x00000290


	//----- nvinfo : EIATTR_CBANK_PARAM_SIZE
	.align		4
.L_33:
        /*0060*/ 	.byte	0x03, 0x19
        /*0062*/ 	.short	0x001c


	//----- nvinfo : EIATTR_PARAM_CBANK
	.align		4
        /*0064*/ 	.byte	0x04, 0x0a
        /*0066*/ 	.short	(.L_35 - .L_34)
	.align		4
.L_34:
        /*0068*/ 	.word	index@(.nv.constant0.kernel_copy)
        /*006c*/ 	.short	0x0380
        /*006e*/ 	.short	0x001c


	//----- nvinfo : EIATTR_SW_WAR
	.align		4
.L_35:
        /*0070*/ 	.byte	0x04, 0x36
        /*0072*/ 	.short	(.L_37 - .L_36)
.L_36:
        /*0074*/ 	.word	0x00000008
.L_37:


//--------------------- .nv.info.kernel2          --------------------------
	.section	.nv.info.kernel2,"",@"SHT_CUDA_INFO"
	.sectionflags	@""
	.align	4


	//----- nvinfo : EIATTR_CUDA_API_VERSION
	.align		4
        /*0000*/ 	.byte	0x04, 0x37
        /*0002*/ 	.short	(.L_39 - .L_38)
.L_38:
        /*0004*/ 	.word	0x00000082


	//----- nvinfo : EIATTR_KPARAM_INFO
	.align		4
.L_39:
        /*0008*/ 	.byte	0x04, 0x17
        /*000a*/ 	.short	(.L_41 - .L_40)
.L_40:
        /*000c*/ 	.word	0x00000000
        /*0010*/ 	.short	0x0003
        /*0012*/ 	.short	0x0018
        /*0014*/ 	.byte	0x00, 0xf0, 0x11, 0x00


	//----- nvinfo : EIATTR_KPARAM_INFO
	.align		4
.L_41:
        /*0018*/ 	.byte	0x04, 0x17
        /*001a*/ 	.short	(.L_43 - .L_42)
.L_42:
        /*001c*/ 	.word	0x00000000
        /*0020*/ 	.short	0x0002
        /*0022*/ 	.short	0x0010
        /*0024*/ 	.byte	0x00, 0xf0, 0x21, 0x00


	//----- nvinfo : EIATTR_KPARAM_INFO
	.align		4
.L_43:
        /*0028*/ 	.byte	0x04, 0x17
        /*002a*/ 	.short	(.L_45 - .L_44)
.L_44:
        /*002c*/ 	.word	0x00000000
        /*0030*/ 	.short	0x0001
        /*0032*/ 	.short	0x0008
        /*0034*/ 	.byte	0x00, 0xf5, 0x21, 0x00


	//----- nvinfo : EIATTR_KPARAM_INFO
	.align		4
.L_45:
        /*0038*/ 	.byte	0x04, 0x17
        /*003a*/ 	.short	(.L_47 - .L_46)
.L_46:
        /*003c*/ 	.word	0x00000000
        /*0040*/ 	.short	0x0000
        /*0042*/ 	.short	0x0000
        /*0044*/ 	.byte	0x00, 0xf5, 0x21, 0x00


	//----- nvinfo : EIATTR_SPARSE_MMA_MASK
	.align		4
.L_47:
        /*0048*/ 	.byte	0x03, 0x50
        /*004a*/ 	.short	0x0000


	//----- nvinfo : EIATTR_MAXREG_COUNT
	.align		4
        /*004c*/ 	.byte	0x03, 0x1b
        /*004e*/ 	.short	0x00ff


	//----- nvinfo : EIATTR_MERCURY_ISA_VERSION
	.align		4
        /*0050*/ 	.byte	0x03, 0x5f
        /*0052*/ 	.short	0x0101


	//----- nvinfo : EIATTR_VRC_CTA_INIT_COUNT
	.align		4
        /*0054*/ 	.byte	0x02, 0x4a
	.zero		1
	.zero		1


	//----- nvinfo : EIATTR_EXIT_INSTR_OFFSETS
	.align		4
        /*0058*/ 	.byte	0x04, 0x1c
        /*005a*/ 	.short	(.L_49 - .L_48)


	//   ....[0]....
.L_48:
        /*005c*/ 	.word	0x000005b0


	//----- nvinfo : EIATTR_CRS_STACK_SIZE
	.align		4
.L_49:
        /*0060*/ 	.byte	0x04, 0x1e
        /*0062*/ 	.short	(.L_51 - .L_50)
.L_50:
        /*0064*/ 	.word	0x00000000


	//----- nvinfo : EIATTR_CBANK_PARAM_SIZE
	.align		4
.L_51:
        /*0068*/ 	.byte	0x03, 0x19
        /*006a*/ 	.short	0x001c


	//----- nvinfo : EIATTR_PARAM_CBANK
	.align		4
        /*006c*/ 	.byte	0x04, 0x0a
        /*006e*/ 	.short	(.L_53 - .L_52)
	.align		4
.L_52:
        /*0070*/ 	.word	index@(.nv.constant0.kernel2)
        /*0074*/ 	.short	0x0380
        /*0076*/ 	.short	0x001c


	//----- nvinfo : EIATTR_SW_WAR
	.align		4
.L_53:
        /*0078*/ 	.byte	0x04, 0x36
        /*007a*/ 	.short	(.L_55 - .L_54)
.L_54:
        /*007c*/ 	.word	0x00000008
.L_55:


//--------------------- .nv.info.kernel1          --------------------------
	.section	.nv.info.kernel1,"",@"SHT_CUDA_INFO"
	.sectionflags	@""
	.align	4


	//----- nvinfo : EIATTR_CUDA_API_VERSION
	.align		4
        /*0000*/ 	.byte	0x04, 0x37
        /*0002*/ 	.short	(.L_57 - .L_56)
.L_56:
        /*0004*/ 	.word	0x00000082


	//----- nvinfo : EIATTR_KPARAM_INFO
	.align		4
.L_57:
        /*0008*/ 	.byte	0x04, 0x17
        /*000a*/ 	.short	(.L_59 - .L_58)
.L_58:
        /*000c*/ 	.word	0x00000000
        /*0010*/ 	.short	0x0002
        /*0012*/ 	.short	0x0010
        /*0014*/ 	.byte	0x00, 0xf0, 0x11, 0x00


	//----- nvinfo : EIATTR_KPARAM_INFO
	.align		4
.L_59:
        /*0018*/ 	.byte	0x04, 0x17
        /*001a*/ 	.short	(.L_61 - .L_60)
.L_60:
        /*001c*/ 	.word	0x00000000
        /*0020*/ 	.short	0x0001
        /*0022*/ 	.short	0x0008
        /*0024*/ 	.byte	0x00, 0xf0, 0x21, 0x00


	//----- nvinfo : EIATTR_KPARAM_INFO
	.align		4
.L_61:
        /*0028*/ 	.byte	0x04, 0x17
        /*002a*/ 	.short	(.L_63 - .L_62)
.L_62:
        /*002c*/ 	.word	0x00000000
        /*0030*/ 	.short	0x0000
        /*0032*/ 	.short	0x0000
        /*0034*/ 	.byte	0x00, 0xf5, 0x21, 0x00


	//----- nvinfo : EIATTR_SPARSE_MMA_MASK
	.align		4
.L_63:
        /*0038*/ 	.byte	0x03, 0x50
        /*003a*/ 	.short	0x0000


	//----- nvinfo : EIATTR_MAXREG_COUNT
	.align		4
        /*003c*/ 	.byte	0x03, 0x1b
        /*003e*/ 	.short	0x00ff


	//----- nvinfo : EIATTR_MERCURY_ISA_VERSION
	.align		4
        /*0040*/ 	.byte	0x03, 0x5f
        /*0042*/ 	.short	0x0101


	//----- nvinfo : EIATTR_VRC_CTA_INIT_COUNT
	.align		4
        /*0044*/ 	.byte	0x02, 0x4a
	.zero		1
	.zero		1


	//----- nvinfo : EIATTR_EXIT_INSTR_OFFSETS
	.align		4
        /*0048*/ 	.byte	0x04, 0x1c
        /*004a*/ 	.short	(.L_65 - .L_64)


	//   ....[0]....
.L_64:
        /*004c*/ 	.word	0x00000480


	//----- nvinfo : EIATTR_CRS_STACK_SIZE
	.align		4
.L_65:
        /*0050*/ 	.byte	0x04, 0x1e
        /*0052*/ 	.short	(.L_67 - .L_66)
.L_66:
        /*0054*/ 	.word	0x00000000


	//----- nvinfo : EIATTR_CBANK_PARAM_SIZE
	.align		4
.L_67:
        /*0058*/ 	.byte	0x03, 0x19
        /*005a*/ 	.short	0x0014


	//----- nvinfo : EIATTR_PARAM_CBANK
	.align		4
        /*005c*/ 	.byte	0x04, 0x0a
        /*005e*/ 	.short	(.L_69 - .L_68)
	.align		4
.L_68:
        /*0060*/ 	.word	index@(.nv.constant0.kernel1)
        /*0064*/ 	.short	0x0380
        /*0066*/ 	.short	0x0014


	//----- nvinfo : EIATTR_SW_WAR
	.align		4
.L_69:
        /*0068*/ 	.byte	0x04, 0x36
        /*006a*/ 	.short	(.L_71 - .L_70)
.L_70:
        /*006c*/ 	.word	0x00000008
.L_71:


//--------------------- .nv.callgraph             --------------------------
	.section	.nv.callgraph,"",@"SHT_CUDA_CALLGRAPH"
	.align	4
	.sectionentsize	8
	.align		4
        /*0000*/ 	.word	0x00000000
	.align		4
        /*0004*/ 	.word	0xffffffff
	.align		4
        /*0008*/ 	.word	0x00000000
	.align		4
        /*000c*/ 	.word	0xfffffffe
	.align		4
        /*0010*/ 	.word	0x00000000
	.align		4
        /*0014*/ 	.word	0xfffffffd
	.align		4
        /*0018*/ 	.word	0x00000000
	.align		4
        /*001c*/ 	.word	0xfffffffc


//--------------------- .text.kernel_copy         --------------------------
	.section	.text.kernel_copy,"ax",@progbits
	.align	128
        .global         kernel_copy
        .type           kernel_copy,@function
        .size           kernel_copy,(.L_x_23 - kernel_copy)
        .other          kernel_copy,@"STO_CUDA_ENTRY STV_DEFAULT"
kernel_copy:
.text.kernel_copy:
[----:B------:R-:W-:Y:S01]  /*0000*/  LDC R1, c[0x0][0x37c] ;  /* 0x0000df00ff017b82 */ /* 0x000fe20000000800 */
[----:B------:R-:W0:Y:S07]  /*0010*/  S2R R3, SR_TID.X ;  /* 0x0000000000037919 */ /* 0x000e2e0000002100 */
[----:B------:R-:W0:Y:S01]  /*0020*/  S2UR UR6, SR_CTAID.X ;  /* 0x00000000000679c3 */ /* 0x000e220000002500 */
[----:B------:R-:W1:Y:S01]  /*0030*/  LDCU.128 UR8, c[0x0][0x380] ;  /* 0x00007000ff0877ac */ /* 0x000e620008000c00 */
[----:B------:R-:W2:Y:S06]  /*0040*/  S2R R4, SR_TID.Y ;  /* 0x0000000000047919 */ /* 0x000eac0000002200 */
[----:B------:R-:W0:Y:S08]  /*0050*/  LDC R0, c[0x0][0x360] ;  /* 0x0000d800ff007b82 */ /* 0x000e300000000800 */
[----:B------:R-:W2:Y:S01]  /*0060*/  S2UR UR7, SR_CTAID.Y ;  /* 0x00000000000779c3 */ /* 0x000ea20000002600 */
[----:B-1----:R-:W-:-:S02]  /*0070*/  USHF.R.U64 UR4, UR10, 0x4, UR11 ;  /* 0x000000040a047899 */ /* 0x002fc4000800120b */
[----:B------:R-:W-:-:S05]  /*0080*/  USHF.R.U32.HI UR5, URZ, 0x4, UR11 ;  /* 0x00000004ff057899 */ /* 0x000fca000801160b */
[----:B------:R-:W2:Y:S01]  /*0090*/  LDC R9, c[0x0][0x364] ;  /* 0x0000d900ff097b82 */ /* 0x000ea20000000800 */
[----:B0-----:R-:W-:Y:S02]  /*00a0*/  IMAD R2, R0, UR6, R3 ;  /* 0x0000000600027c24 */ /* 0x001fe4000f8e0203 */
[----:B------:R-:W-:-:S05]  /*00b0*/  HFMA2 R3, -RZ, RZ, 0, 0 ;  /* 0x00000000ff037431 */ /* 0x000fca00000001ff */
[----:B------:R-:W0:Y:S01]  /*00c0*/  LDC.64 R18, c[0x0][0x390] ;  /* 0x0000e400ff127b82 */ /* 0x000e220000000a00 */
[----:B--2---:R-:W-:Y:S01]  /*00d0*/  IMAD R9, R9, UR7, R4 ;  /* 0x0000000709097c24 */ /* 0x004fe2000f8e0204 */
[----:B------:R-:W1:Y:S03]  /*00e0*/  LDCU.64 UR6, c[0x0][0x358] ;  /* 0x00006b00ff0677ac */ /* 0x000e660008000a00 */
[----:B------:R-:W-:-:S04]  /*00f0*/  IMAD.WIDE.U32 R4, R9, UR4, R2 ;  /* 0x0000000409047c25 */ /* 0x000fc8000f8e0002 */
[----:B------:R-:W-:Y:S01]  /*0100*/  IMAD R3, R9, UR5, RZ ;  /* 0x0000000509037c24 */ /* 0x000fe2000f8e02ff */
[----:B------:R-:W-:-:S04]  /*0110*/  LEA R6, P0, R4, UR8, 0x4 ;  /* 0x0000000804067c11 */ /* 0x000fc8000f8020ff */
[----:B------:R-:W-:-:S04]  /*0120*/  IADD3 R3, PT, PT, R5, R3, RZ ;  /* 0x0000000305037210 */ /* 0x000fc80007ffe0ff */
[----:B------:R-:W-:-:S06]  /*0130*/  LEA.HI.X R7, R4, UR9, R3, 0x4, P0 ;  /* 0x0000000904077c11 */ /* 0x000fcc00080f2403 */
[----:B-1----:R-:W2:Y:S01]  /*0140*/  LDG.E.128 R4, desc[UR6][R6.64] ;  /* 0x0000000606047981 */ /* 0x002ea2000c1e1d00 */
[----:B------:R-:W1:Y:S02]  /*0150*/  LDCU UR4, c[0x0][0x370] ;  /* 0x00006e00ff0477ac */ /* 0x000e640008000800 */
[----:B-1----:R-:W-:-:S04]  /*0160*/  IMAD R0, R0, UR4, RZ ;  /* 0x0000000400007c24 */ /* 0x002fc8000f8e02ff */
[----:B------:R-:W-:-:S04]  /*0170*/  IMAD R3, R9, R0, R2 ;  /* 0x0000000009037224 */ /* 0x000fc800078e0202 */
[----:B0-----:R-:W-:Y:S01]  /*0180*/  IMAD.WIDE.U32 R2, R3, 0x4, R18 ;  /* 0x0000000403027825 */ /* 0x001fe200078e0012 */
[----:B--2---:R-:W0:Y:S08]  /*0190*/  F2F.F64.F32 R10, R4 ;  /* 0x00000004000a7310 */ /* 0x004e300000201800 */
[----:B------:R-:W1:Y:S01]  /*01a0*/  F2F.F64.F32 R12, R5 ;  /* 0x00000005000c7310 */ /* 0x000e620000201800 */
[----:B0-----:R-:W-:-:S07]  /*01b0*/  DMUL R10, R10, 255 ;  /* 0x406fe0000a0a7828 */ /* 0x001fce0000000000 */
[----:B------:R-:W0:Y:S01]  /*01c0*/  F2F.F64.F32 R14, R6 ;  /* 0x00000006000e7310 */ /* 0x000e220000201800 */
[----:B-1----:R-:W-:-:S07]  /*01d0*/  DMUL R12, R12, 255 ;  /* 0x406fe0000c0c7828 */ /* 0x002fce0000000000 */
[----:B------:R-:W1:Y:S01]  /*01e0*/  F2F.F64.F32 R16, R7 ;  /* 0x0000000700107310 */ /* 0x000e620000201800 */
[----:B0-----:R-:W-:-:S07]  /*01f0*/  DMUL R14, R14, 255 ;  /* 0x406fe0000e0e7828 */ /* 0x001fce0000000000 */
[----:B------:R-:W-:Y:S01]  /*0200*/  F2I.U32.F64.TRUNC R10, R10 ;  /* 0x0000000a000a7311 */ /* 0x000fe2000030d000 */
[----:B-1----:R-:W-:-:S07]  /*0210*/  DMUL R16, R16, 255 ;  /* 0x406fe00010107828 */ /* 0x002fce0000000000 */
[----:B------:R-:W0:Y:S08]  /*0220*/  F2I.U32.F64.TRUNC R13, R12 ;  /* 0x0000000c000d7311 */ /* 0x000e30000030d000 */
[----:B------:R-:W-:Y:S01]  /*0230*/  F2I.U32.F64.TRUNC R14, R14 ;  /* 0x0000000e000e7311 */ /* 0x000fe2000030d000 */
[----:B0-----:R-:W-:-:S07]  /*0240*/  PRMT R5, R10, 0x3340, R13 ;  /* 0x000033400a057816 */ /* 0x001fce000000000d */
[----:B------:R-:W0:Y:S02]  /*0250*/  F2I.U32.F64.TRUNC R17, R16 ;  /* 0x0000001000117311 */ /* 0x000e24000030d000 */
[----:B0-----:R-:W-:-:S04]  /*0260*/  PRMT R0, R14, 0x3340, R17 ;  /* 0x000033400e007816 */ /* 0x001fc80000000011 */
[----:B------:R-:W-:-:S05]  /*0270*/  PRMT R5, R5, 0x5410, R0 ;  /* 0x0000541005057816 */ /* 0x000fca0000000000 */
[----:B------:R-:W-:Y:S01]  /*0280*/  STG.E desc[UR6][R2.64], R5 ;  /* 0x0000000502007986 */ /* 0x000fe2000c101906 */
[----:B------:R-:W-:Y:S05]  /*0290*/  EXIT ;  /* 0x000000000000794d */ /* 0x000fea0003800000 */
.L_x_0:
[----:B------:R-:W-:-:S00]  /*02a0*/  BRA `(.L_x_0) ;  /* 0xfffffffc00fc7947 */ /* 0x000fc0000383ffff */
[----:B------:R-:W-:-:S00]  /*02b0*/  NOP ;  /* 0x0000000000007918 */ /* 0x000fc00000000000 */
        /* <DEDUP_REMOVED lines=12> */
.L_x_23:


//--------------------- .text.kernel2             --------------------------
	.section	.text.kernel2,"ax",@progbits
	.align	128
        .global         kernel2
        .type           kernel2,@function
        .size           kernel2,(.L_x_21 - kernel2)
        .other          kernel2,@"STO_CUDA_ENTRY STV_DEFAULT"
kernel2:
.text.kernel2:
[----:B------:R-:W-:Y:S01]  /*0000*/  LDC R1, c[0x0][0x37c] ;  /* 0x0000df00ff017b82 */ /* 0x000fe20000000800 */
[----:B------:R-:W0:Y:S01]  /*0010*/  MUFU.RCP64H R3, 1000 ;  /* 0x408f400000037908 */ /* 0x000e220000001800 */
[----:B------:R-:W1:Y:S01]  /*0020*/  S2R R7, SR_TID.X ;  /* 0x0000000000077919 */ /* 0x000e620000002100 */
[----:B------:R-:W-:-:S05]  /*0030*/  IMAD.MOV.U32 R8, RZ, RZ, 0x0 ;  /* 0x00000000ff087424 */ /* 0x000fca00078e00ff */
[----:B------:R-:W1:Y:S01]  /*0040*/  S2UR UR4, SR_CTAID.X ;  /* 0x00000000000479c3 */ /* 0x000e620000002500 */
[----:B------:R-:W-:Y:S01]  /*0050*/  IMAD.MOV.U32 R9, RZ, RZ, 0x408f4000 ;  /* 0x408f4000ff097424 */ /* 0x000fe200078e00ff */
[----:B------:R-:W2:Y:S01]  /*0060*/  S2R R13, SR_TID.Y ;  /* 0x00000000000d7919 */ /* 0x000ea20000002200 */
[----:B------:R-:W-:Y:S01]  /*0070*/  IMAD.MOV.U32 R2, RZ, RZ, 0x1 ;  /* 0x00000001ff027424 */ /* 0x000fe200078e00ff */
[----:B------:R-:W-:Y:S04]  /*0080*/  BSSY.RECONVERGENT B0, `(.L_x_1) ;  /* 0x0000019000007945 */ /* 0x000fe80003800200 */
[----:B------:R-:W1:Y:S01]  /*0090*/  LDC R0, c[0x0][0x360] ;  /* 0x0000d800ff007b82 */ /* 0x000e620000000800 */
[----:B0-----:R-:W-:-:S07]  /*00a0*/  DFMA R4, R2, -R8, 1 ;  /* 0x3ff000000204742b */ /* 0x001fce0000000808 */
[----:B------:R-:W2:Y:S01]  /*00b0*/  LDC R12, c[0x0][0x364] ;  /* 0x0000d900ff0c7b82 */ /* 0x000ea20000000800 */
[----:B------:R-:W-:-:S08]  /*00c0*/  DFMA R4, R4, R4, R4 ;  /* 0x000000040404722b */ /* 0x000fd00000000004 */
[----:B------:R-:W-:Y:S01]  /*00d0*/  DFMA R2, R2, R4, R2 ;  /* 0x000000040202722b */ /* 0x000fe20000000002 */
[----:B-1----:R-:W-:Y:S01]  /*00e0*/  IMAD R6, R0, UR4, R7 ;  /* 0x0000000400067c24 */ /* 0x002fe2000f8e0207 */
[----:B------:R-:W2:Y:S03]  /*00f0*/  S2UR UR4, SR_CTAID.Y ;  /* 0x00000000000479c3 */ /* 0x000ea60000002600 */
[----:B------:R-:W0:Y:S03]  /*0100*/  I2F.F64.U32 R4, R6 ;  /* 0x0000000600047312 */ /* 0x000e260000201800 */
[----:B------:R-:W-:-:S08]  /*0110*/  DFMA R8, R2, -R8, 1 ;  /* 0x3ff000000208742b */ /* 0x000fd00000000808 */
[----:B------:R-:W-:Y:S01]  /*0120*/  DFMA R2, R2, R8, R2 ;  /* 0x000000080202722b */ /* 0x000fe20000000002 */
[----:B0-----:R-:W-:-:S07]  /*0130*/  FSETP.GEU.AND P1, PT, |R5|, 6.5827683646048100446e-37, PT ;  /* 0x036000000500780b */ /* 0x001fce0003f2e200 */
[----:B------:R-:W-:-:S08]  /*0140*/  DMUL R8, R4, R2 ;  /* 0x0000000204087228 */ /* 0x000fd00000000000 */
[----:B------:R-:W-:-:S08]  /*0150*/  DFMA R10, R8, -1000, R4 ;  /* 0xc08f4000080a782b */ /* 0x000fd00000000004 */
[----:B------:R-:W-:Y:S01]  /*0160*/  DFMA R2, R2, R10, R8 ;  /* 0x0000000a0202722b */ /* 0x000fe20000000008 */
[----:B--2---:R-:W-:Y:S01]  /*0170*/  IMAD R11, R12, UR4, R13 ;  /* 0x000000040c0b7c24 */ /* 0x004fe2000f8e020d */
[----:B------:R-:W-:Y:S01]  /*0180*/  UMOV UR4, URZ ;  /* 0x000000ff00047c82 */ /* 0x000fe20008000000 */
[----:B------:R-:W-:-:S07]  /*0190*/  IMAD.MOV.U32 R9, RZ, RZ, 0x408f4000 ;  /* 0x408f4000ff097424 */ /* 0x000fce00078e00ff */
[----:B------:R-:W-:-:S05]  /*01a0*/  FFMA R8, RZ, 4.4765625, R3 ;  /* 0x408f4000ff087823 */ /* 0x000fca0000000003 */
[----:B------:R-:W-:-:S13]  /*01b0*/  FSETP.GT.AND P0, PT, |R8|, 1.469367938527859385e-39, PT ;  /* 0x001000000800780b */ /* 0x000fda0003f04200 */
[----:B------:R-:W-:Y:S05]  /*01c0*/  @P0 BRA P1, `(.L_x_2) ;  /* 0x0000000000100947 */ /* 0x000fea0000800000 */
[----:B------:R-:W-:Y:S01]  /*01d0*/  IMAD.MOV.U32 R12, RZ, RZ, R4 ;  /* 0x000000ffff0c7224 */ /* 0x000fe200078e0004 */
[----:B------:R-:W-:Y:S01]  /*01e0*/  MOV R24, 0x210 ;  /* 0x0000021000187802 */ /* 0x000fe20000000f00 */
[----:B------:R-:W-:-:S07]  /*01f0*/  IMAD.MOV.U32 R13, RZ, RZ, R5 ;  /* 0x000000ffff0d7224 */ /* 0x000fce00078e0005 */
[----:B------:R-:W-:Y:S05]  /*0200*/  CALL.REL.NOINC `($__internal_0_$__cuda_sm20_div_rn_f64_full) ;  /* 0x0000000000ec7944 */ /* 0x000fea0003c00000 */
.L_x_2:
[----:B------:R-:W-:Y:S05]  /*0210*/  BSYNC.RECONVERGENT B0 ;  /* 0x0000000000007941 */ /* 0x000fea0003800200 */
.L_x_1:
[----:B------:R-:W0:Y:S01]  /*0220*/  MUFU.RCP64H R5, 1000 ;  /* 0x408f400000057908 */ /* 0x000e220000001800 */
[----:B------:R-:W-:Y:S01]  /*0230*/  IMAD.MOV.U32 R12, RZ, RZ, 0x0 ;  /* 0x00000000ff0c7424 */ /* 0x000fe200078e00ff */
[----:B------:R-:W1:Y:S01]  /*0240*/  LDCU.64 UR10, c[0x0][0x358] ;  /* 0x00006b00ff0a77ac */ /* 0x000e620008000a00 */
[----:B------:R-:W-:Y:S01]  /*0250*/  IMAD.MOV.U32 R13, RZ, RZ, 0x408f4000 ;  /* 0x408f4000ff0d7424 */ /* 0x000fe200078e00ff */
[----:B------:R-:W-:Y:S01]  /*0260*/  BSSY.RECONVERGENT B0, `(.L_x_3) ;  /* 0x0000014000007945 */ /* 0x000fe20003800200 */
[----:B------:R-:W-:-:S03]  /*0270*/  IMAD.MOV.U32 R4, RZ, RZ, 0x1 ;  /* 0x00000001ff047424 */ /* 0x000fc600078e00ff */
[----:B------:R-:W-:Y:S03]  /*0280*/  F2F.F32.F64 R8, R2 ;  /* 0x0000000200087310 */ /* 0x000fe60000301000 */
[----:B0-----:R-:W-:-:S08]  /*0290*/  DFMA R14, R4, -R12, 1 ;  /* 0x3ff00000040e742b */ /* 0x001fd0000000080c */
[----:B------:R-:W-:-:S08]  /*02a0*/  DFMA R14, R14, R14, R14 ;  /* 0x0000000e0e0e722b */ /* 0x000fd0000000000e */
[----:B------:R-:W-:-:S08]  /*02b0*/  DFMA R14, R4, R14, R4 ;  /* 0x0000000e040e722b */ /* 0x000fd00000000004 */
[C---:B------:R-:W-:Y:S01]  /*02c0*/  DFMA R4, R14.reuse, -R12, 1 ;  /* 0x3ff000000e04742b */ /* 0x040fe2000000080c */
[----:B------:R-:W0:Y:S07]  /*02d0*/  I2F.F64.U32 R12, R11 ;  /* 0x0000000b000c7312 */ /* 0x000e2e0000201800 */
[----:B------:R-:W-:-:S08]  /*02e0*/  DFMA R16, R14, R4, R14 ;  /* 0x000000040e10722b */ /* 0x000fd0000000000e */
[----:B0-----:R-:W-:Y:S01]  /*02f0*/  DMUL R4, R16, R12 ;  /* 0x0000000c10047228 */ /* 0x001fe20000000000 */
[----:B------:R-:W-:-:S07]  /*0300*/  FSETP.GEU.AND P1, PT, |R13|, 6.5827683646048100446e-37, PT ;  /* 0x036000000d00780b */ /* 0x000fce0003f2e200 */
[----:B------:R-:W-:-:S08]  /*0310*/  DFMA R14, R4, -1000, R12 ;  /* 0xc08f4000040e782b */ /* 0x000fd0000000000c */
[----:B------:R-:W-:-:S10]  /*0320*/  DFMA R4, R16, R14, R4 ;  /* 0x0000000e1004722b */ /* 0x000fd40000000004 */
[----:B------:R-:W-:-:S05]  /*0330*/  FFMA R10, RZ, 4.4765625, R5 ;  /* 0x408f4000ff0a7823 */ /* 0x000fca0000000005 */
[----:B------:R-:W-:-:S13]  /*0340*/  FSETP.GT.AND P0, PT, |R10|, 1.469367938527859385e-39, PT ;  /* 0x001000000a00780b */ /* 0x000fda0003f04200 */
[----:B-1----:R-:W-:Y:S05]  /*0350*/  @P0 BRA P1, `(.L_x_4) ;  /* 0x0000000000100947 */ /* 0x002fea0000800000 */
[----:B------:R-:W-:-:S07]  /*0360*/  MOV R24, 0x380 ;  /* 0x0000038000187802 */ /* 0x000fce0000000f00 */
[----:B------:R-:W-:Y:S05]  /*0370*/  CALL.REL.NOINC `($__internal_0_$__cuda_sm20_div_rn_f64_full) ;  /* 0x0000000000907944 */ /* 0x000fea0003c00000 */
[----:B------:R-:W-:Y:S02]  /*0380*/  IMAD.MOV.U32 R4, RZ, RZ, R2 ;  /* 0x000000ffff047224 */ /* 0x000fe400078e0002 */
[----:B------:R-:W-:-:S07]  /*0390*/  IMAD.MOV.U32 R5, RZ, RZ, R3 ;  /* 0x000000ffff057224 */ /* 0x000fce00078e0003 */
.L_x_4:
[----:B------:R-:W-:Y:S05]  /*03a0*/  BSYNC.RECONVERGENT B0 ;  /* 0x0000000000007941 */ /* 0x000fea0003800200 */
.L_x_3:
[----:B------:R-:W0:Y:S01]  /*03b0*/  LDC R10, c[0x0][0x398] ;  /* 0x0000e600ff0a7b82 */ /* 0x000e220000000800 */
[----:B------:R-:W1:Y:S01]  /*03c0*/  F2F.F32.F64 R9, R4 ;  /* 0x0000000400097310 */ /* 0x000e620000301000 */
[----:B------:R-:W2:Y:S01]  /*03d0*/  LDCU.64 UR6, c[0x0][0x390] ;  /* 0x00007200ff0677ac */ /* 0x000ea20008000a00 */
[----:B------:R-:W-:Y:S01]  /*03e0*/  IMAD.MOV.U32 R7, RZ, RZ, RZ ;  /* 0x000000ffff077224 */ /* 0x000fe200078e00ff */
[----:B------:R-:W3:Y:S05]  /*03f0*/  LDCU UR8, c[0x0][0x370] ;  /* 0x00006e00ff0877ac */ /* 0x000eea0008000800 */
[----:B------:R-:W4:Y:S01]  /*0400*/  F2F.F64.F32 R2, R8 ;  /* 0x0000000800027310 */ /* 0x000f220000201800 */
[----:B------:R-:W5:Y:S07]  /*0410*/  LDCU.64 UR12, c[0x0][0x380] ;  /* 0x00007000ff0c77ac */ /* 0x000f6e0008000a00 */
[----:B-1----:R-:W1:Y:S01]  /*0420*/  F2F.F64.F32 R14, R9 ;  /* 0x00000009000e7310 */ /* 0x002e620000201800 */
[----:B--2---:R-:W-:-:S02]  /*0430*/  USHF.R.U64 UR5, UR6, 0x4, UR7 ;  /* 0x0000000406057899 */ /* 0x004fc40008001207 */
[----:B------:R-:W-:Y:S01]  /*0440*/  USHF.R.U32.HI UR6, URZ, 0x4, UR7 ;  /* 0x00000004ff067899 */ /* 0x000fe20008011607 */
[----:B----4-:R-:W-:-:S04]  /*0450*/  DMUL R12, R2, 255 ;  /* 0x406fe000020c7828 */ /* 0x010fc80000000000 */
[----:B0-----:R-:W0:Y:S01]  /*0460*/  F2F.F64.F32 R16, R10 ;  /* 0x0000000a00107310 */ /* 0x001e220000201800 */
[----:B------:R-:W2:Y:S01]  /*0470*/  LDC.64 R2, c[0x0][0x388] ;  /* 0x0000e200ff027b82 */ /* 0x000ea20000000a00 */
[----:B------:R-:W-:-:S04]  /*0480*/  IMAD.WIDE.U32 R4, R11, UR5, R6 ;  /* 0x000000050b047c25 */ /* 0x000fc8000f8e0006 */
[----:B------:R-:W-:Y:S01]  /*0490*/  IMAD R7, R11, UR6, RZ ;  /* 0x000000060b077c24 */ /* 0x000fe2000f8e02ff */
[----:B-1----:R-:W-:Y:S01]  /*04a0*/  DMUL R14, R14, 255 ;  /* 0x406fe0000e0e7828 */ /* 0x002fe20000000000 */
[----:B---3--:R-:W-:Y:S01]  /*04b0*/  IMAD R0, R0, UR8, RZ ;  /* 0x0000000800007c24 */ /* 0x008fe2000f8e02ff */
[----:B------:R-:W-:Y:S01]  /*04c0*/  F2I.U32.F64.TRUNC R12, R12 ;  /* 0x0000000c000c7311 */ /* 0x000fe2000030d000 */
[----:B------:R-:W-:Y:S02]  /*04d0*/  IMAD.IADD R5, R5, 0x1, R7 ;  /* 0x0000000105057824 */ /* 0x000fe400078e0207 */
[----:B------:R-:W-:Y:S02]  /*04e0*/  IMAD R7, R11, R0, R6 ;  /* 0x000000000b077224 */ /* 0x000fe400078e0206 */
[----:B------:R-:W-:Y:S01]  /*04f0*/  IMAD.MOV.U32 R11, RZ, RZ, RZ ;  /* 0x000000ffff0b7224 */ /* 0x000fe200078e00ff */
[----:B0-----:R-:W-:Y:S02]  /*0500*/  DMUL R16, R16, 255 ;  /* 0x406fe00010107828 */ /* 0x001fe40000000000 */
[----:B------:R-:W0:Y:S08]  /*0510*/  F2I.U32.F64.TRUNC R15, R14 ;  /* 0x0000000e000f7311 */ /* 0x000e30000030d000 */
[----:B------:R-:W1:Y:S01]  /*0520*/  F2I.U32.F64.TRUNC R16, R16 ;  /* 0x0000001000107311 */ /* 0x000e62000030d000 */
[----:B--2---:R-:W-:Y:S01]  /*0530*/  IMAD.WIDE.U32 R2, R7, 0x4, R2 ;  /* 0x0000000407027825 */ /* 0x004fe200078e0002 */
[----:B0-----:R-:W-:-:S02]  /*0540*/  PRMT R15, R12, 0x3340, R15 ;  /* 0x000033400c0f7816 */ /* 0x001fc4000000000f */
[----:B-----5:R-:W-:-:S04]  /*0550*/  LEA R12, P0, R4, UR12, 0x4 ;  /* 0x0000000c040c7c11 */ /* 0x020fc8000f8020ff */
[----:B------:R-:W-:Y:S02]  /*0560*/  LEA.HI.X R13, R4, UR13, R5, 0x4, P0 ;  /* 0x0000000d040d7c11 */ /* 0x000fe400080f2405 */
[----:B-1----:R-:W-:-:S03]  /*0570*/  PRMT R14, R16, 0x3340, RZ ;  /* 0x00003340100e7816 */ /* 0x002fc600000000ff */
[----:B------:R-:W-:Y:S01]  /*0580*/  STG.E.128 desc[UR10][R12.64], R8 ;  /* 0x000000080c007986 */ /* 0x000fe2000c101d0a */
[----:B------:R-:W-:-:S05]  /*0590*/  PRMT R15, R15, 0x5410, R14 ;  /* 0x000054100f0f7816 */ /* 0x000fca000000000e */
[----:B------:R-:W-:Y:S01]  /*05a0*/  STG.E desc[UR10][R2.64], R15 ;  /* 0x0000000f02007986 */ /* 0x000fe2000c10190a */
[----:B------:R-:W-:Y:S05]  /*05b0*/  EXIT ;  /* 0x000000000000794d */ /* 0x000fea0003800000 */
        .weak           $__internal_0_$__cuda_sm20_div_rn_f64_full
        .type           $__internal_0_$__cuda_sm20_div_rn_f64_full,@function
        .size           $__internal_0_$__cuda_sm20_div_rn_f64_full,(.L_x_21 - $__internal_0_$__cuda_sm20_div_rn_f64_full)
$__internal_0_$__cuda_sm20_div_rn_f64_full:
[C---:B------:R-:W-:Y:S01]  /*05c0*/  FSETP.GEU.AND P0, PT, |R9|.reuse, 1.469367938527859385e-39, PT ;  /* 0x001000000900780b */ /* 0x040fe20003f0e200 */
[----:B------:R-:W-:Y:S01]  /*05d0*/  IMAD.U32 R4, RZ, RZ, UR4 ;  /* 0x00000004ff047e24 */ /* 0x000fe2000f8e00ff */
[----:B------:R-:W-:Y:S01]  /*05e0*/  LOP3.LUT R3, R9, 0x800fffff, RZ, 0xc0, !PT ;  /* 0x800fffff09037812 */ /* 0x000fe200078ec0ff */
[----:B------:R-:W-:Y:S01]  /*05f0*/  IMAD.MOV.U32 R5, RZ, RZ, R9 ;  /* 0x000000ffff057224 */ /* 0x000fe200078e0009 */
[----:B------:R-:W-:Y:S01]  /*0600*/  FSETP.GEU.AND P2, PT, |R13|, 1.469367938527859385e-39, PT ;  /* 0x001000000d00780b */ /* 0x000fe20003f4e200 */
[----:B------:R-:W-:Y:S01]  /*0610*/  IMAD.U32 R2, RZ, RZ, UR4 ;  /* 0x00000004ff027e24 */ /* 0x000fe2000f8e00ff */
[----:B------:R-:W-:Y:S01]  /*0620*/  LOP3.LUT R3, R3, 0x3ff00000, RZ, 0xfc, !PT ;  /* 0x3ff0000003037812 */ /* 0x000fe200078efcff */
[----:B------:R-:W-:Y:S01]  /*0630*/  IMAD.MOV.U32 R16, RZ, RZ, 0x1 ;  /* 0x00000001ff107424 */ /* 0x000fe200078e00ff */
[----:B------:R-:W-:Y:S01]  /*0640*/  LOP3.LUT R22, R13, 0x7ff00000, RZ, 0xc0, !PT ;  /* 0x7ff000000d167812 */ /* 0x000fe200078ec0ff */
[----:B------:R-:W-:Y:S01]  /*0650*/  IMAD.MOV.U32 R10, RZ, RZ, 0x1ca00000 ;  /* 0x1ca00000ff0a7424 */ /* 0x000fe200078e00ff */
[----:B------:R-:W-:Y:S01]  /*0660*/  LOP3.LUT R23, R9, 0x7ff00000, RZ, 0xc0, !PT ;  /* 0x7ff0000009177812 */ /* 0x000fe200078ec0ff */
[----:B------:R-:W-:Y:S02]  /*0670*/  BSSY.RECONVERGENT B1, `(.L_x_5) ;  /* 0x000004e000017945 */ /* 0x000fe40003800200 */
[----:B------:R-:W-:Y:S01]  /*0680*/  @!P0 DMUL R2, R4, 8.98846567431157953865e+307 ;  /* 0x7fe0000004028828 */ /* 0x000fe20000000000 */
[----:B------:R-:W-:Y:S01]  /*0690*/  ISETP.GE.U32.AND P1, PT, R22, R23, PT ;  /* 0x000000171600720c */ /* 0x000fe20003f26070 */
[----:B------:R-:W-:-:S02]  /*06a0*/  IMAD.MOV.U32 R25, RZ, RZ, R22 ;  /* 0x000000ffff197224 */ /* 0x000fc400078e0016 */
[----:B------:R-:W-:Y:S02]  /*06b0*/  @!P2 LOP3.LUT R19, R5, 0x7ff00000, RZ, 0xc0, !PT ;  /* 0x7ff000000513a812 */ /* 0x000fe400078ec0ff */
[----:B------:R-:W0:Y:S02]  /*06c0*/  MUFU.RCP64H R17, R3 ;  /* 0x0000000300117308 */ /* 0x000e240000001800 */
[----:B------:R-:W-:Y:S02]  /*06d0*/  @!P2 ISETP.GE.U32.AND P3, PT, R22, R19, PT ;  /* 0x000000131600a20c */ /* 0x000fe40003f66070 */
[----:B------:R-:W-:Y:S02]  /*06e0*/  @!P0 LOP3.LUT R23, R3, 0x7ff00000, RZ, 0xc0, !PT ;  /* 0x7ff0000003178812 */ /* 0x000fe400078ec0ff */
[----:B------:R-:W-:-:S04]  /*06f0*/  @!P2 SEL R19, R10, 0x63400000, !P3 ;  /* 0x634000000a13a807 */ /* 0x000fc80005800000 */
[----:B------:R-:W-:-:S04]  /*0700*/  @!P2 LOP3.LUT R20, R19, 0x80000000, R13, 0xf8, !PT ;  /* 0x800000001314a812 */ /* 0x000fc800078ef80d */
[----:B------:R-:W-:Y:S01]  /*0710*/  @!P2 LOP3.LUT R21, R20, 0x100000, RZ, 0xfc, !PT ;  /* 0x001000001415a812 */ /* 0x000fe200078efcff */
[----:B------:R-:W-:Y:S01]  /*0720*/  @!P2 IMAD.MOV.U32 R20, RZ, RZ, RZ ;  /* 0x000000ffff14a224 */ /* 0x000fe200078e00ff */
[----:B0-----:R-:W-:-:S08]  /*0730*/  DFMA R14, R16, -R2, 1 ;  /* 0x3ff00000100e742b */ /* 0x001fd00000000802 */
[----:B------:R-:W-:-:S08]  /*0740*/  DFMA R14, R14, R14, R14 ;  /* 0x0000000e0e0e722b */ /* 0x000fd0000000000e */
[----:B------:R-:W-:Y:S01]  /*0750*/  DFMA R16, R16, R14, R16 ;  /* 0x0000000e1010722b */ /* 0x000fe20000000010 */
[----:B------:R-:W-:Y:S01]  /*0760*/  SEL R15, R10, 0x63400000, !P1 ;  /* 0x634000000a0f7807 */ /* 0x000fe20004800000 */
[----:B------:R-:W-:-:S03]  /*0770*/  IMAD.MOV.U32 R14, RZ, RZ, R12 ;  /* 0x000000ffff0e7224 */ /* 0x000fc600078e000c */
[----:B------:R-:W-:-:S03]  /*0780*/  LOP3.LUT R15, R15, 0x800fffff, R13, 0xf8, !PT ;  /* 0x800fffff0f0f7812 */ /* 0x000fc600078ef80d */
[----:B------:R-:W-:-:S03]  /*0790*/  DFMA R18, R16, -R2, 1 ;  /* 0x3ff000001012742b */ /* 0x000fc60000000802 */
[----:B------:R-:W-:-:S05]  /*07a0*/  @!P2 DFMA R14, R14, 2, -R20 ;  /* 0x400000000e0ea82b */ /* 0x000fca0000000814 */
[----:B------:R-:W-:-:S05]  /*07b0*/  DFMA R18, R16, R18, R16 ;  /* 0x000000121012722b */ /* 0x000fca0000000010 */
[----:B------:R-:W-:-:S03]  /*07c0*/  @!P2 LOP3.LUT R25, R15, 0x7ff00000, RZ, 0xc0, !PT ;  /* 0x7ff000000f19a812 */ /* 0x000fc600078ec0ff */
[----:B------:R-:W-:Y:S02]  /*07d0*/  DMUL R16, R18, R14 ;  /* 0x0000000e12107228 */ /* 0x000fe40000000000 */
[----:B------:R-:W-:-:S05]  /*07e0*/  VIADD R26, R25, 0xffffffff ;  /* 0xffffffff191a7836 */ /* 0x000fca0000000000 */
[----:B------:R-:W-:Y:S01]  /*07f0*/  ISETP.GT.U32.AND P0, PT, R26, 0x7feffffe, PT ;  /* 0x7feffffe1a00780c */ /* 0x000fe20003f04070 */
[----:B------:R-:W-:Y:S01]  /*0800*/  VIADD R26, R23, 0xffffffff ;  /* 0xffffffff171a7836 */ /* 0x000fe20000000000 */
[----:B------:R-:W-:-:S04]  /*0810*/  DFMA R20, R16, -R2, R14 ;  /* 0x800000021014722b */ /* 0x000fc8000000000e */
[----:B------:R-:W-:-:S04]  /*0820*/  ISETP.GT.U32.OR P0, PT, R26, 0x7feffffe, P0 ;  /* 0x7feffffe1a00780c */ /* 0x000fc80000704470 */
[----:B------:R-:W-:-:S09]  /*0830*/  DFMA R20, R18, R20, R16 ;  /* 0x000000141214722b */ /* 0x000fd20000000010 */
[----:B------:R-:W-:Y:S05]  /*0840*/  @P0 BRA `(.L_x_6) ;  /* 0x00000000006c0947 */ /* 0x000fea0003800000 */
[----:B------:R-:W-:-:S04]  /*0850*/  LOP3.LUT R13, R5, 0x7ff00000, RZ, 0xc0, !PT ;  /* 0x7ff00000050d7812 */ /* 0x000fc800078ec0ff */
[CC--:B------:R-:W-:Y:S02]  /*0860*/  VIADDMNMX R12, R22.reuse, -R13.reuse, 0xb9600000, !PT ;  /* 0xb9600000160c7446 */ /* 0x0c0fe4000780090d */
[----:B------:R-:W-:Y:S02]  /*0870*/  ISETP.GE.U32.AND P0, PT, R22, R13, PT ;  /* 0x0000000d1600720c */ /* 0x000fe40003f06070 */
[----:B------:R-:W-:Y:S02]  /*0880*/  VIMNMX R12, PT, PT, R12, 0x46a00000, PT ;  /* 0x46a000000c0c7848 */ /* 0x000fe40003fe0100 */
[----:B------:R-:W-:-:S05]  /*0890*/  SEL R13, R10, 0x63400000, !P0 ;  /* 0x634000000a0d7807 */ /* 0x000fca0004000000 */
[----:B------:R-:W-:Y:S02]  /*08a0*/  IMAD.IADD R10, R12, 0x1, -R13 ;  /* 0x000000010c0a7824 */ /* 0x000fe400078e0a0d */
[----:B------:R-:W-:Y:S02]  /*08b0*/  IMAD.MOV.U32 R12, RZ, RZ, RZ ;  /* 0x000000ffff0c7224 */ /* 0x000fe400078e00ff */
[----:B------:R-:W-:-:S06]  /*08c0*/  VIADD R13, R10, 0x7fe00000 ;  /* 0x7fe000000a0d7836 */ /* 0x000fcc0000000000 */
[----:B------:R-:W-:-:S10]  /*08d0*/  DMUL R16, R20, R12 ;  /* 0x0000000c14107228 */ /* 0x000fd40000000000 */
[----:B------:R-:W-:-:S13]  /*08e0*/  FSETP.GTU.AND P0, PT, |R17|, 1.469367938527859385e-39, PT ;  /* 0x001000001100780b */ /* 0x000fda0003f0c200 */
[----:B------:R-:W-:Y:S05]  /*08f0*/  @P0 BRA `(.L_x_7) ;  /* 0x0000000000940947 */ /* 0x000fea0003800000 */
[----:B------:R-:W-:Y:S01]  /*0900*/  DFMA R2, R20, -R2, R14 ;  /* 0x800000021402722b */ /* 0x000fe2000000000e */
[----:B------:R-:W-:-:S09]  /*0910*/  IMAD.MOV.U32 R12, RZ, RZ, RZ ;  /* 0x000000ffff0c7224 */ /* 0x000fd200078e00ff */
[C---:B------:R-:W-:Y:S02]  /*0920*/  FSETP.NEU.AND P0, PT, R3.reuse, RZ, PT ;  /* 0x000000ff0300720b */ /* 0x040fe40003f0d000 */
[----:B------:R-:W-:-:S04]  /*0930*/  LOP3.LUT R5, R3, 0x80000000, R5, 0x48, !PT ;  /* 0x8000000003057812 */ /* 0x000fc800078e4805 */
[----:B------:R-:W-:-:S07]  /*0940*/  LOP3.LUT R13, R5, R13, RZ, 0xfc, !PT ;  /* 0x0000000d050d7212 */ /* 0x000fce00078efcff */
[----:B------:R-:W-:Y:S05]  /*0950*/  @!P0 BRA `(.L_x_7) ;  /* 0x00000000007c8947 */ /* 0x000fea0003800000 */
[----:B------:R-:W-:Y:S01]  /*0960*/  IMAD.MOV R3, RZ, RZ, -R10 ;  /* 0x000000ffff037224 */ /* 0x000fe200078e0a0a */
[----:B------:R-:W-:Y:S01]  /*0970*/  DMUL.RP R12, R20, R12 ;  /* 0x0000000c140c7228 */ /* 0x000fe20000008000 */
[----:B------:R-:W-:-:S06]  /*0980*/  IMAD.MOV.U32 R2, RZ, RZ, RZ ;  /* 0x000000ffff027224 */ /* 0x000fcc00078e00ff */
[----:B------:R-:W-:-:S03]  /*0990*/  DFMA R2, R16, -R2, R20 ;  /* 0x800000021002722b */ /* 0x000fc60000000014 */
[----:B------:R-:W-:-:S03]  /*09a0*/  LOP3.LUT R5, R13, R5, RZ, 0x3c, !PT ;  /* 0x000000050d057212 */ /* 0x000fc600078e3cff */
[----:B------:R-:W-:-:S04]  /*09b0*/  IADD3 R2, PT, PT, -R10, -0x43300000, RZ ;  /* 0xbcd000000a027810 */ /* 0x000fc80007ffe1ff */
[----:B------:R-:W-:-:S04]  /*09c0*/  FSETP.NEU.AND P0, PT, |R3|, R2, PT ;  /* 0x000000020300720b */ /* 0x000fc80003f0d200 */
[----:B------:R-:W-:Y:S02]  /*09d0*/  FSEL R16, R12, R16, !P0 ;  /* 0x000000100c107208 */ /* 0x000fe40004000000 */
[----:B------:R-:W-:Y:S01]  /*09e0*/  FSEL R17, R5, R17, !P0 ;  /* 0x0000001105117208 */ /* 0x000fe20004000000 */
[----:B------:R-:W-:Y:S06]  /*09f0*/  BRA `(.L_x_7) ;  /* 0x0000000000547947 */ /* 0x000fec0003800000 */
.L_x_6:
[----:B------:R-:W-:-:S14]  /*0a00*/  DSETP.NAN.AND P0, PT, R12, R12, PT ;  /* 0x0000000c0c00722a */ /* 0x000fdc0003f08000 */
[----:B------:R-:W-:Y:S05]  /*0a10*/  @P0 BRA `(.L_x_8) ;  /* 0x0000000000440947 */ /* 0x000fea0003800000 */
[----:B------:R-:W-:-:S14]  /*0a20*/  DSETP.NAN.AND P0, PT, R4, R4, PT ;  /* 0x000000040400722a */ /* 0x000fdc0003f08000 */
[----:B------:R-:W-:Y:S05]  /*0a30*/  @P0 BRA `(.L_x_9) ;  /* 0x0000000000300947 */ /* 0x000fea0003800000 */
[----:B------:R-:W-:Y:S01]  /*0a40*/  ISETP.NE.AND P0, PT, R25, R23, PT ;  /* 0x000000171900720c */ /* 0x000fe20003f05270 */
[----:B------:R-:W-:Y:S02]  /*0a50*/  IMAD.MOV.U32 R16, RZ, RZ, 0x0 ;  /* 0x00000000ff107424 */ /* 0x000fe400078e00ff */
[----:B------:R-:W-:-:S10]  /*0a60*/  IMAD.MOV.U32 R17, RZ, RZ, -0x80000 ;  /* 0xfff80000ff117424 */ /* 0x000fd400078e00ff */
[----:B------:R-:W-:Y:S05]  /*0a70*/  @!P0 BRA `(.L_x_7) ;  /* 0x0000000000348947 */ /* 0x000fea0003800000 */
[----:B------:R-:W-:Y:S02]  /*0a80*/  ISETP.NE.AND P0, PT, R25, 0x7ff00000, PT ;  /* 0x7ff000001900780c */ /* 0x000fe40003f05270 */
[----:B------:R-:W-:Y:S02]  /*0a90*/  LOP3.LUT R17, R13, 0x80000000, R5, 0x48, !PT ;  /* 0x800000000d117812 */ /* 0x000fe400078e4805 */
[----:B------:R-:W-:-:S13]  /*0aa0*/  ISETP.EQ.OR P0, PT, R23, RZ, !P0 ;  /* 0x000000ff1700720c */ /* 0x000fda0004702670 */
[----:B------:R-:W-:Y:S01]  /*0ab0*/  @P0 LOP3.LUT R2, R17, 0x7ff00000, RZ, 0xfc, !PT ;  /* 0x7ff0000011020812 */ /* 0x000fe200078efcff */
[----:B------:R-:W-:Y:S02]  /*0ac0*/  @!P0 IMAD.MOV.U32 R16, RZ, RZ, RZ ;  /* 0x000000ffff108224 */ /* 0x000fe400078e00ff */
[----:B------:R-:W-:Y:S02]  /*0ad0*/  @P0 IMAD.MOV.U32 R16, RZ, RZ, RZ ;  /* 0x000000ffff100224 */ /* 0x000fe400078e00ff */
[----:B------:R-:W-:Y:S01]  /*0ae0*/  @P0 IMAD.MOV.U32 R17, RZ, RZ, R2 ;  /* 0x000000ffff110224 */ /* 0x000fe200078e0002 */
[----:B------:R-:W-:Y:S06]  /*0af0*/  BRA `(.L_x_7) ;  /* 0x0000000000147947 */ /* 0x000fec0003800000 */
.L_x_9:
[----:B------:R-:W-:Y:S01]  /*0b00*/  LOP3.LUT R17, R5, 0x80000, RZ, 0xfc, !PT ;  /* 0x0008000005117812 */ /* 0x000fe200078efcff */
[----:B------:R-:W-:Y:S01]  /*0b10*/  IMAD.MOV.U32 R16, RZ, RZ, R4 ;  /* 0x000000ffff107224 */ /* 0x000fe200078e0004 */
[----:B------:R-:W-:Y:S06]  /*0b20*/  BRA `(.L_x_7) ;  /* 0x0000000000087947 */ /* 0x000fec0003800000 */
.L_x_8:
[----:B------:R-:W-:Y:S01]  /*0b30*/  LOP3.LUT R17, R13, 0x80000, RZ, 0xfc, !PT ;  /* 0x000800000d117812 */ /* 0x000fe200078efcff */
[----:B------:R-:W-:-:S07]  /*0b40*/  IMAD.MOV.U32 R16, RZ, RZ, R12 ;  /* 0x000000ffff107224 */ /* 0x000fce00078e000c */
.L_x_7:
[----:B------:R-:W-:Y:S05]  /*0b50*/  BSYNC.RECONVERGENT B1 ;  /* 0x0000000000017941 */ /* 0x000fea0003800200 */
.L_x_5:
[----:B------:R-:W-:Y:S02]  /*0b60*/  IMAD.MOV.U32 R25, RZ, RZ, 0x0 ;  /* 0x00000000ff197424 */ /* 0x000fe400078e00ff */
[----:B------:R-:W-:Y:S02]  /*0b70*/  IMAD.MOV.U32 R2, RZ, RZ, R16 ;  /* 0x000000ffff027224 */ /* 0x000fe400078e0010 */
[----:B------:R-:W-:Y:S01]  /*0b80*/  IMAD.MOV.U32 R3, RZ, RZ, R17 ;  /* 0x000000ffff037224 */ /* 0x000fe200078e0011 */
[----:B------:R-:W-:Y:S06]  /*0b90*/  RET.REL.NODEC R24 `(kernel2) ;  /* 0xfffffff418187950 */ /* 0x000fec0003c3ffff */
.L_x_10:
        /* <DEDUP_REMOVED lines=14> */
.L_x_21:


//--------------------- .text.kernel1             --------------------------
	.section	.text.kernel1,"ax",@progbits
	.align	128
        .global         kernel1
        .type           kernel1,@function
        .size           kernel1,(.L_x_22 - kernel1)
        .other          kernel1,@"STO_CUDA_ENTRY STV_DEFAULT"
kernel1:
.text.kernel1:
        /* <DEDUP_REMOVED lines=32> */
[----:B------:R-:W-:Y:S05]  /*0200*/  CALL.REL.NOINC `($__internal_1_$__cuda_sm20_div_rn_f64_full) ;  /* 0x0000000000a07944 */ /* 0x000fea0003c00000 */
[----:B------:R-:W-:Y:S02]  /*0210*/  IMAD.MOV.U32 R2, RZ, RZ, R4 ;  /* 0x000000ffff027224 */ /* 0x000fe400078e0004 */
[----:B------:R-:W-:-:S07]  /*0220*/  IMAD.MOV.U32 R3, RZ, RZ, R5 ;  /* 0x000000ffff037224 */ /* 0x000fce00078e0005 */
.L_x_12:
[----:B------:R-:W-:Y:S05]  /*0230*/  BSYNC.RECONVERGENT B0 ;  /* 0x0000000000007941 */ /* 0x000fea0003800200 */
.L_x_11:
        /* <DEDUP_REMOVED lines=21> */
[----:B------:R-:W-:Y:S05]  /*0390*/  CALL.REL.NOINC `($__internal_1_$__cuda_sm20_div_rn_f64_full) ;  /* 0x00000000003c7944 */ /* 0x000fea0003c00000 */
.L_x_14:
[----:B------:R-:W-:Y:S05]  /*03a0*/  BSYNC.RECONVERGENT B0 ;  /* 0x0000000000007941 */ /* 0x000fea0003800200 */
.L_x_13:
[----:B------:R-:W0:Y:S01]  /*03b0*/  LDCU.128 UR12, c[0x0][0x380] ;  /* 0x00007000ff0c77ac */ /* 0x000e220008000c00 */
[----:B------:R-:W1:Y:S01]  /*03c0*/  LDC R10, c[0x0][0x390] ;  /* 0x0000e400ff0a7b82 */ /* 0x000e620000000800 */
[----:B------:R-:W-:Y:S01]  /*03d0*/  IMAD.MOV.U32 R7, RZ, RZ, RZ ;  /* 0x000000ffff077224 */ /* 0x000fe200078e00ff */
[----:B------:R-:W1:Y:S01]  /*03e0*/  F2F.F32.F64 R9, R4 ;  /* 0x0000000400097310 */ /* 0x000e620000301000 */
[----:B0-----:R-:W-:Y:S02]  /*03f0*/  USHF.R.U64 UR5, UR14, 0x4, UR15 ;  /* 0x000000040e057899 */ /* 0x001fe4000800120f */
[----:B------:R-:W-:-:S04]  /*0400*/  USHF.R.U32.HI UR6, URZ, 0x4, UR15 ;  /* 0x00000004ff067899 */ /* 0x000fc8000801160f */
[----:B------:R-:W-:-:S04]  /*0410*/  IMAD.WIDE.U32 R6, R11, UR5, R6 ;  /* 0x000000050b067c25 */ /* 0x000fc8000f8e0006 */
[----:B------:R-:W-:Y:S01]  /*0420*/  IMAD R3, R11, UR6, RZ ;  /* 0x000000060b037c24 */ /* 0x000fe2000f8e02ff */
[----:B------:R-:W-:Y:S01]  /*0430*/  LEA R2, P0, R6, UR12, 0x4 ;  /* 0x0000000c06027c11 */ /* 0x000fe2000f8020ff */
[----:B------:R-:W-:Y:S02]  /*0440*/  IMAD.MOV.U32 R11, RZ, RZ, RZ ;  /* 0x000000ffff0b7224 */ /* 0x000fe400078e00ff */
[----:B------:R-:W-:-:S05]  /*0450*/  IMAD.IADD R3, R7, 0x1, R3 ;  /* 0x0000000107037824 */ /* 0x000fca00078e0203 */
[----:B------:R-:W-:-:S05]  /*0460*/  LEA.HI.X R3, R6, UR13, R3, 0x4, P0 ;  /* 0x0000000d06037c11 */ /* 0x000fca00080f2403 */
[----:B-1----:R-:W-:Y:S01]  /*0470*/  STG.E.128 desc[UR8][R2.64], R8 ;  /* 0x0000000802007986 */ /* 0x002fe2000c101d08 */
[----:B------:R-:W-:Y:S05]  /*0480*/  EXIT ;  /* 0x000000000000794d */ /* 0x000fea0003800000 */
        .weak           $__internal_1_$__cuda_sm20_div_rn_f64_full
        .type           $__internal_1_$__cuda_sm20_div_rn_f64_full,@function
        .size           $__internal_1_$__cuda_sm20_div_rn_f64_full,(.L_x_22 - $__internal_1_$__cuda_sm20_div_rn_f64_full)
$__internal_1_$__cuda_sm20_div_rn_f64_full:
        /* <DEDUP_REMOVED lines=19> */
[----:B------:R-:W-:-:S03]  /*05c0*/  @!P2 SEL R19, R22, 0x63400000, !P3 ;  /* 0x634000001613a807 */ /* 0x000fc60005800000 */
[----:B------:R-:W-:Y:S01]  /*05d0*/  VIADD R26, R23, 0xffffffff ;  /* 0xffffffff171a7836 */ /* 0x000fe20000000000 */
        /* <DEDUP_REMOVED lines=16> */
[----:B------:R-:W-:-:S03]  /*06e0*/  DFMA R20, R16, -R2, R14 ;  /* 0x800000021014722b */ /* 0x000fc6000000000e */
[----:B------:R-:W-:-:S05]  /*06f0*/  ISETP.GT.U32.OR P0, PT, R26, 0x7feffffe, P0 ;  /* 0x7feffffe1a00780c */ /* 0x000fca0000704470 */
[----:B------:R-:W-:-:S08]  /*0700*/  DFMA R16, R18, R20, R16 ;  /* 0x000000141210722b */ /* 0x000fd00000000010 */
[----:B------:R-:W-:Y:S05]  /*0710*/  @P0 BRA `(.L_x_16) ;  /* 0x00000000006c0947 */ /* 0x000fea0003800000 */
[----:B------:R-:W-:-:S04]  /*0720*/  LOP3.LUT R13, R5, 0x7ff00000, RZ, 0xc0, !PT ;  /* 0x7ff00000050d7812 */ /* 0x000fc800078ec0ff */
[CC--:B------:R-:W-:Y:S02]  /*0730*/  VIADDMNMX R12, R10.reuse, -R13.reuse, 0xb9600000, !PT ;  /* 0xb96000000a0c7446 */ /* 0x0c0fe4000780090d */
[----:B------:R-:W-:Y:S02]  /*0740*/  ISETP.GE.U32.AND P0, PT, R10, R13, PT ;  /* 0x0000000d0a00720c */ /* 0x000fe40003f06070 */
[----:B------:R-:W-:Y:S01]  /*0750*/  VIMNMX R10, PT, PT, R12, 0x46a00000, PT ;  /* 0x46a000000c0a7848 */ /* 0x000fe20003fe0100 */
[----:B------:R-:W-:Y:S01]  /*0760*/  IMAD.MOV.U32 R12, RZ, RZ, RZ ;  /* 0x000000ffff0c7224 */ /* 0x000fe200078e00ff */
[----:B------:R-:W-:-:S05]  /*0770*/  SEL R13, R22, 0x63400000, !P0 ;  /* 0x63400000160d7807 */ /* 0x000fca0004000000 */
[----:B------:R-:W-:-:S04]  /*0780*/  IMAD.IADD R10, R10, 0x1, -R13 ;  /* 0x000000010a0a7824 */ /* 0x000fc800078e0a0d */
        /* <DEDUP_REMOVED lines=20> */
.L_x_16:
        /* <DEDUP_REMOVED lines=16> */
.L_x_19:
[----:B------:R-:W-:Y:S01]  /*09d0*/  LOP3.LUT R19, R5, 0x80000, RZ, 0xfc, !PT ;  /* 0x0008000005137812 */ /* 0x000fe200078efcff */
[----:B------:R-:W-:Y:S01]  /*09e0*/  IMAD.MOV.U32 R18, RZ, RZ, R4 ;  /* 0x000000ffff127224 */ /* 0x000fe200078e0004 */
[----:B------:R-:W-:Y:S06]  /*09f0*/  BRA `(.L_x_17) ;  /* 0x0000000000087947 */ /* 0x000fec0003800000 */
.L_x_18:
[----:B------:R-:W-:Y:S01]  /*0a00*/  LOP3.LUT R19, R13, 0x80000, RZ, 0xfc, !PT ;  /* 0x000800000d137812 */ /* 0x000fe200078efcff */
[----:B------:R-:W-:-:S07]  /*0a10*/  IMAD.MOV.U32 R18, RZ, RZ, R12 ;  /* 0x000000ffff127224 */ /* 0x000fce00078e000c */
.L_x_17:
[----:B------:R-:W-:Y:S05]  /*0a20*/  BSYNC.RECONVERGENT B1 ;  /* 0x0000000000017941 */ /* 0x000fea0003800200 */
.L_x_15:
[----:B------:R-:W-:Y:S02]  /*0a30*/  IMAD.MOV.U32 R2, RZ, RZ, R0 ;  /* 0x000000ffff027224 */ /* 0x000fe400078e0000 */
[----:B------:R-:W-:Y:S02]  /*0a40*/  IMAD.MOV.U32 R3, RZ, RZ, 0x0 ;  /* 0x00000000ff037424 */ /* 0x000fe400078e00ff */
[----:B------:R-:W-:Y:S02]  /*0a50*/  IMAD.MOV.U32 R4, RZ, RZ, R18 ;  /* 0x000000ffff047224 */ /* 0x000fe400078e0012 */
[----:B------:R-:W-:Y:S01]  /*0a60*/  IMAD.MOV.U32 R5, RZ, RZ, R19 ;  /* 0x000000ffff057224 */ /* 0x000fe200078e0013 */
[----:B------:R-:W-:Y:S06]  /*0a70*/  RET.REL.NODEC R2 `(kernel1) ;  /* 0xfffffff402607950 */ /* 0x000fec0003c3ffff */
.L_x_20:
        /* <DEDUP_REMOVED lines=16> */
.L_x_22:


//--------------------- .nv.shared.reserved.0     --------------------------
	.section	.nv.shared.reserved.0,"aw",@nobits
	.weak		__nv_reservedSMEM_offset_0_alias
	.size		__nv_reservedSMEM_offset_0_alias, 0, 64
	.other		__nv_reservedSMEM_offset_0_alias,@"STO_CUDA_RESERVED_SHARED STV_DEFAULT"
__nv_reservedSMEM_offset_0_alias:
	.zero		0
	.zero		64


//--------------------- .nv.constant0.kernel_copy --------------------------
	.section	.nv.constant0.kernel_copy,"a",@progbits
	.sectionflags	@""
	.align	4
.nv.constant0.kernel_copy:
	.zero		924


//--------------------- .nv.constant0.kernel2     --------------------------
	.section	.nv.constant0.kernel2,"a",@progbits
	.sectionflags	@""
	.align	4
.nv.constant0.kernel2:
	.zero		924


//--------------------- .nv.constant0.kernel1     --------------------------
	.section	.nv.constant0.kernel1,"a",@progbits
	.sectionflags	@""
	.align	4
.nv.constant0.kernel1:
	.zero		916


//--------------------- SYMBOLS --------------------------

	.type		.nv.reservedSmem.offset0,@object
	.size		.nv.reservedSmem.offset0,0x4
